//
// Generated by NVIDIA NVVM Compiler
//
// Compiler Build ID: CL-36424714
// Cuda compilation tools, release 13.0, V13.0.88
// Based on NVVM 20.0.0
//

.version 9.0
.target sm_100
.address_size 64

	// .globl	_Z13MakeItQuieterPsj

.visible .entry _Z13MakeItQuieterPsj(
	.param .u64 .ptr .align 1 _Z13MakeItQuieterPsj_param_0,
	.param .u32 _Z13MakeItQuieterPsj_param_1
)
{
	.reg .pred 	%p<2>;
	.reg .b16 	%rs<5>;
	.reg .b32 	%r<6>;
	.reg .b64 	%rd<5>;

	ld.param.u64 	%rd1, [_Z13MakeItQuieterPsj_param_0];
	ld.param.u32 	%r2, [_Z13MakeItQuieterPsj_param_1];
	mov.u32 	%r3, %ntid.x;
	mov.u32 	%r4, %ctaid.x;
	mov.u32 	%r5, %tid.x;
	mad.lo.s32 	%r1, %r3, %r4, %r5;
	setp.ge.u32 	%p1, %r1, %r2;
	@%p1 bra 	$L__BB0_2;
	cvta.to.global.u64 	%rd2, %rd1;
	mul.wide.s32 	%rd3, %r1, 2;
	add.s64 	%rd4, %rd2, %rd3;
	ld.global.u16 	%rs1, [%rd4];
	shr.u16 	%rs2, %rs1, 15;
	add.s16 	%rs3, %rs1, %rs2;
	shr.s16 	%rs4, %rs3, 1;
	st.global.u16 	[%rd4], %rs4;
$L__BB0_2:
	ret;

}


// ===== COMPILED SASS (sm_100) =====

	.target	sm_100

	.elftype	@"ET_EXEC"


//--------------------- .note.nv.tkinfo           --------------------------
	.section	.note.nv.tkinfo,"",@"SHT_NOTE"
	.sectionflags	@"SHF_NOTE_NV_TKINFO"
	.tkinfo
        /*0018*/ 	.word	0x00000002
        /*0030*/ 	.string	""
        /*0030*/ 	.string	"ptxas"
        /*0030*/ 	.string	"Cuda compilation tools, release 13.0, V13.0.88"
        /*0030*/ 	.string	"Build cuda_13.0.r13.0/compiler.36424714_0"
        /*0030*/ 	.string	"-arch sm_100 -m 64 "



//--------------------- .note.nv.cuinfo           --------------------------
	.section	.note.nv.cuinfo,"",@"SHT_NOTE"
	.sectionflags	@"SHF_NOTE_NV_CUINFO"
        /*0018*/ 	.short	0x0002
        /*001a*/ 	.short	0x0064
        /*001c*/ 	.short	0x0082
	.zero		2


//--------------------- .nv.info                  --------------------------
	.section	.nv.info,"",@"SHT_CUDA_INFO"
	.align	4


	//----- nvinfo : EIATTR_REGCOUNT
	.align		4
        /*0000*/ 	.byte	0x04, 0x2f
        /*0002*/ 	.short	(.L_1 - .L_0)
	.align		4
.L_0:
        /*0004*/ 	.word	index@(_Z13MakeItQuieterPsj)
        /*0008*/ 	.word	0x00000008


	//----- nvinfo : EIATTR_FRAME_SIZE
	.align		4
.L_1:
        /*000c*/ 	.byte	0x04, 0x11
        /*000e*/ 	.short	(.L_3 - .L_2)
	.align		4
.L_2:
        /*0010*/ 	.word	index@(_Z13MakeItQuieterPsj)
        /*0014*/ 	.word	0x00000000


	//----- nvinfo : EIATTR_MIN_STACK_SIZE
	.align		4
.L_3:
        /*0018*/ 	.byte	0x04, 0x12
        /*001a*/ 	.short	(.L_5 - .L_4)
	.align		4
.L_4:
        /*001c*/ 	.word	index@(_Z13MakeItQuieterPsj)
        /*0020*/ 	.word	0x00000000
.L_5:


//--------------------- .nv.compat                --------------------------
	.section	.nv.compat,"",@"SHT_CUDA_COMPAT_INFO"
	.align	4
        /*0000*/ 	.byte	0x02, 0x09, 0x00, 0x00, 0x02, 0x02, 0x01, 0x00, 0x02, 0x05, 0x05, 0x00, 0x03, 0x07, 0x01, 0x01
        /*0010*/ 	.byte	0x02, 0x03, 0x00, 0x00, 0x02, 0x06, 0x01, 0x00, 0x04, 0x0b, 0x08, 0x00, 0x09, 0x00, 0x00, 0x00
        /*0020*/ 	.byte	0x00, 0x00, 0x00, 0x00


//--------------------- .nv.info._Z13MakeItQuieterPsj --------------------------
	.section	.nv.info._Z13MakeItQuieterPsj,"",@"SHT_CUDA_INFO"
	.sectionflags	@""
	.align	4


	//----- nvinfo : EIATTR_CUDA_API_VERSION
	.align		4
        /*0000*/ 	.byte	0x04, 0x37
        /*0002*/ 	.short	(.L_7 - .L_6)
.L_6:
        /*0004*/ 	.word	0x00000082


	//----- nvinfo : EIATTR_KPARAM_INFO
	.align		4
.L_7:
        /*0008*/ 	.byte	0x04, 0x17
        /*000a*/ 	.short	(.L_9 - .L_8)
.L_8:
        /*000c*/ 	.word	0x00000000
        /*0010*/ 	.short	0x0001
        /*0012*/ 	.short	0x0008
        /*0014*/ 	.byte	0x00, 0xf0, 0x11, 0x00


	//----- nvinfo : EIATTR_KPARAM_INFO
	.align		4
.L_9:
        /*0018*/ 	.byte	0x04, 0x17
        /*001a*/ 	.short	(.L_11 - .L_10)
.L_10:
        /*001c*/ 	.word	0x00000000
        /*0020*/ 	.short	0x0000
        /*0022*/ 	.short	0x0000
        /*0024*/ 	.byte	0x00, 0xf5, 0x21, 0x00


	//----- nvinfo : EIATTR_SPARSE_MMA_MASK
	.align		4
.L_11:
        /*0028*/ 	.byte	0x03, 0x50
        /*002a*/ 	.short	0x0000


	//----- nvinfo : EIATTR_MAXREG_COUNT
	.align		4
        /*002c*/ 	.byte	0x03, 0x1b
        /*002e*/ 	.short	0x00ff


	//----- nvinfo : EIATTR_MERCURY_ISA_VERSION
	.align		4
        /*0030*/ 	.byte	0x03, 0x5f
        /*0032*/ 	.short	0x0101


	//----- nvinfo : EIATTR_VRC_CTA_INIT_COUNT
	.align		4
        /*0034*/ 	.byte	0x02, 0x4a
	.zero		1
	.zero		1


	//----- nvinfo : EIATTR_EXIT_INSTR_OFFSETS
	.align		4
        /*0038*/ 	.byte	0x04, 0x1c
        /*003a*/ 	.short	(.L_13 - .L_12)


	//   ....[0]....
.L_12:
        /*003c*/ 	.word	0x00000070


	//   ....[1]....
        /*0040*/ 	.word	0x00000100


	//----- nvinfo : EIATTR_CBANK_PARAM_SIZE
	.align		4
.L_13:
        /*0044*/ 	.byte	0x03, 0x19
        /*0046*/ 	.short	0x000c


	//----- nvinfo : EIATTR_PARAM_CBANK
	.align		4
        /*0048*/ 	.byte	0x04, 0x0a
        /*004a*/ 	.short	(.L_15 - .L_14)
	.align		4
.L_14:
        /*004c*/ 	.word	index@(.nv.constant0._Z13MakeItQuieterPsj)
        /*0050*/ 	.short	0x0380
        /*0052*/ 	.short	0x000c


	//----- nvinfo : EIATTR_SW_WAR
	.align		4
.L_15:
        /*0054*/ 	.byte	0x04, 0x36
        /*0056*/ 	.short	(.L_17 - .L_16)
.L_16:
        /*0058*/ 	.word	0x00000008
.L_17:


//--------------------- .nv.callgraph             --------------------------
	.section	.nv.callgraph,"",@"SHT_CUDA_CALLGRAPH"
	.align	4
	.sectionentsize	8
	.align		4
        /*0000*/ 	.word	0x00000000
	.align		4
        /*0004*/ 	.word	0xffffffff
	.align		4
        /*0008*/ 	.word	0x00000000
	.align		4
        /*000c*/ 	.word	0xfffffffe
	.align		4
        /*0010*/ 	.word	0x00000000
	.align		4
        /*0014*/ 	.word	0xfffffffd
	.align		4
        /*0018*/ 	.word	0x00000000
	.align		4
        /*001c*/ 	.word	0xfffffffc


//--------------------- .text._Z13MakeItQuieterPsj --------------------------
	.section	.text._Z13MakeItQuieterPsj,"ax",@progbits
	.align	128
        .global         _Z13MakeItQuieterPsj
        .type           _Z13MakeItQuieterPsj,@function
        .size           _Z13MakeItQuieterPsj,(.L_x_1 - _Z13MakeItQuieterPsj)
        .other          _Z13MakeItQuieterPsj,@"STO_CUDA_ENTRY STV_DEFAULT"
_Z13MakeItQuieterPsj:
.text._Z13MakeItQuieterPsj:
[----:B------:R-:W-:Y:S01]  /*0000*/  LDC R1, c[0x0][0x37c] ;  /* 0x0000df00ff017b82 */ /* 0x000fe20000000800 */
[----:B------:R-:W0:Y:S01]  /*0010*/  S2R R5, SR_CTAID.X ;  /* 0x0000000000057919 */ /* 0x000e220000002500 */
[----:B------:R-:W0:Y:S01]  /*0020*/  LDCU UR4, c[0x0][0x360] ;  /* 0x00006c00ff0477ac */ /* 0x000e220008000800 */
[----:B------:R-:W0:Y:S01]  /*0030*/  S2R R0, SR_TID.X ;  /* 0x0000000000007919 */ /* 0x000e220000002100 */
[----:B------:R-:W1:Y:S01]  /*0040*/  LDCU UR5, c[0x0][0x388] ;  /* 0x00007100ff0577ac */ /* 0x000e620008000800 */
[----:B0-----:R-:W-:-:S05]  /*0050*/  IMAD R5, R5, UR4, R0 ;  /* 0x0000000405057c24 */ /* 0x001fca000f8e0200 */
[----:B-1----:R-:W-:-:S13]  /*0060*/  ISETP.GE.U32.AND P0, PT, R5, UR5, PT ;  /* 0x0000000505007c0c */ /* 0x002fda000bf06070 */
[----:B------:R-:W-:Y:S05]  /*0070*/  @P0 EXIT ;  /* 0x000000000000094d */ /* 0x000fea0003800000 */
[----:B------:R-:W0:Y:S01]  /*0080*/  LDC.64 R2, c[0x0][0x380] ;  /* 0x0000e000ff027b82 */ /* 0x000e220000000a00 */
[----:B------:R-:W1:Y:S01]  /*0090*/  LDCU.64 UR4, c[0x0][0x358] ;  /* 0x00006b00ff0477ac */ /* 0x000e620008000a00 */
[----:B0-----:R-:W-:-:S05]  /*00a0*/  IMAD.WIDE R2, R5, 0x2, R2 ;  /* 0x0000000205027825 */ /* 0x001fca00078e0202 */
[----:B-1----:R-:W2:Y:S02]  /*00b0*/  LDG.E.U16 R0, desc[UR4][R2.64] ;  /* 0x0000000402007981 */ /* 0x002ea4000c1e1500 */
[----:B--2---:R-:W-:-:S04]  /*00c0*/  LEA.HI R0, R0, R0, RZ, 0x11 ;  /* 0x0000000000007211 */ /* 0x004fc800078f88ff */
[----:B------:R-:W-:-:S04]  /*00d0*/  PRMT R5, R0, 0x9910, RZ ;  /* 0x0000991000057816 */ /* 0x000fc800000000ff */
[----:B------:R-:W-:-:S05]  /*00e0*/  SHF.R.S32.HI R5, RZ, 0x1, R5 ;  /* 0x00000001ff057819 */ /* 0x000fca0000011405 */
[----:B------:R-:W-:Y:S01]  /*00f0*/  STG.E.U16 desc[UR4][R2.64], R5 ;  /* 0x0000000502007986 */ /* 0x000fe2000c101504 */
[----:B------:R-:W-:Y:S05]  /*0100*/  EXIT ;  /* 0x000000000000794d */ /* 0x000fea0003800000 */
.L_x_0:
[----:B------:R-:W-:-:S00]  /*0110*/  BRA `(.L_x_0) ;  /* 0xfffffffc00fc7947 */ /* 0x000fc0000383ffff */
[----:B------:R-:W-:-:S00]  /*0120*/  NOP ;  /* 0x0000000000007918 */ /* 0x000fc00000000000 */
        /* <DEDUP_REMOVED lines=13> */
.L_x_1:


//--------------------- .nv.shared.reserved.0     --------------------------
	.section	.nv.shared.reserved.0,"aw",@nobits
	.weak		__nv_reservedSMEM_offset_0_alias
	.size		__nv_reservedSMEM_offset_0_alias, 0, 64
	.other		__nv_reservedSMEM_offset_0_alias,@"STO_CUDA_RESERVED_SHARED STV_DEFAULT"
__nv_reservedSMEM_offset_0_alias:
	.zero		0
	.zero		64


//--------------------- .nv.constant0._Z13MakeItQuieterPsj --------------------------
	.section	.nv.constant0._Z13MakeItQuieterPsj,"a",@progbits
	.sectionflags	@""
	.align	4
.nv.constant0._Z13MakeItQuieterPsj:
	.zero		908


//--------------------- SYMBOLS --------------------------

	.type		.nv.reservedSmem.offset0,@object
	.size		.nv.reservedSmem.offset0,0x4
